//
// Generated by NVIDIA NVVM Compiler
//
// Compiler Build ID: CL-36424714
// Cuda compilation tools, release 13.0, V13.0.88
// Based on NVVM 20.0.0
//

.version 9.0
.target sm_100
.address_size 64

	// .globl	_Z5FloydPPii

.visible .entry _Z5FloydPPii(
	.param .u64 .ptr .align 1 _Z5FloydPPii_param_0,
	.param .u32 _Z5FloydPPii_param_1
)
{
	.reg .pred 	%p<6>;
	.reg .b32 	%r<31>;
	.reg .b64 	%rd<57>;

	ld.param.u64 	%rd26, [_Z5FloydPPii_param_0];
	ld.param.u32 	%r15, [_Z5FloydPPii_param_1];
	cvta.to.global.u64 	%rd27, %rd26;
	mov.u32 	%r16, %tid.x;
	mul.wide.u32 	%rd28, %r16, 8;
	add.s64 	%rd1, %rd27, %rd28;
	mul.wide.s32 	%rd29, %r15, 8;
	add.s64 	%rd2, %rd27, %rd29;
	ld.global.u64 	%rd52, [%rd1];
	cvta.to.global.u64 	%rd4, %rd52;
	mul.wide.s32 	%rd30, %r15, 4;
	add.s64 	%rd31, %rd4, %rd30;
	ld.global.u32 	%r28, [%rd31];
	ld.global.u64 	%rd51, [%rd2];
	cvta.to.global.u64 	%rd32, %rd51;
	ld.global.u32 	%r17, [%rd32];
	add.s32 	%r2, %r17, %r28;
	ld.global.u32 	%r18, [%rd4];
	setp.ge.s32 	%p1, %r2, %r18;
	@%p1 bra 	$L__BB0_2;
	st.global.u32 	[%rd4], %r2;
	ld.global.u64 	%rd52, [%rd1];
	cvta.to.global.u64 	%rd33, %rd52;
	add.s64 	%rd35, %rd33, %rd30;
	ld.global.u32 	%r28, [%rd35];
	ld.global.u64 	%rd51, [%rd2];
$L__BB0_2:
	cvta.to.global.u64 	%rd10, %rd52;
	cvta.to.global.u64 	%rd36, %rd51;
	ld.global.u32 	%r19, [%rd36+4];
	add.s32 	%r5, %r19, %r28;
	ld.global.u32 	%r20, [%rd10+4];
	setp.ge.s32 	%p2, %r5, %r20;
	@%p2 bra 	$L__BB0_4;
	st.global.u32 	[%rd10+4], %r5;
	ld.global.u64 	%rd52, [%rd1];
	cvta.to.global.u64 	%rd37, %rd52;
	add.s64 	%rd39, %rd37, %rd30;
	ld.global.u32 	%r28, [%rd39];
	ld.global.u64 	%rd51, [%rd2];
$L__BB0_4:
	cvta.to.global.u64 	%rd15, %rd52;
	cvta.to.global.u64 	%rd40, %rd51;
	ld.global.u32 	%r21, [%rd40+8];
	add.s32 	%r8, %r21, %r28;
	ld.global.u32 	%r22, [%rd15+8];
	setp.ge.s32 	%p3, %r8, %r22;
	@%p3 bra 	$L__BB0_6;
	st.global.u32 	[%rd15+8], %r8;
	ld.global.u64 	%rd52, [%rd1];
	cvta.to.global.u64 	%rd41, %rd52;
	add.s64 	%rd43, %rd41, %rd30;
	ld.global.u32 	%r28, [%rd43];
	ld.global.u64 	%rd51, [%rd2];
$L__BB0_6:
	cvta.to.global.u64 	%rd20, %rd52;
	cvta.to.global.u64 	%rd44, %rd51;
	ld.global.u32 	%r23, [%rd44+12];
	add.s32 	%r11, %r23, %r28;
	ld.global.u32 	%r24, [%rd20+12];
	setp.ge.s32 	%p4, %r11, %r24;
	@%p4 bra 	$L__BB0_8;
	st.global.u32 	[%rd20+12], %r11;
	ld.global.u64 	%rd52, [%rd1];
	cvta.to.global.u64 	%rd45, %rd52;
	add.s64 	%rd47, %rd45, %rd30;
	ld.global.u32 	%r28, [%rd47];
	ld.global.u64 	%rd51, [%rd2];
$L__BB0_8:
	cvta.to.global.u64 	%rd25, %rd52;
	cvta.to.global.u64 	%rd48, %rd51;
	ld.global.u32 	%r25, [%rd48+16];
	add.s32 	%r14, %r25, %r28;
	ld.global.u32 	%r26, [%rd25+16];
	setp.ge.s32 	%p5, %r14, %r26;
	@%p5 bra 	$L__BB0_10;
	st.global.u32 	[%rd25+16], %r14;
$L__BB0_10:
	ret;

}


// ===== COMPILED SASS (sm_100) =====

	.target	sm_100

	.elftype	@"ET_EXEC"


//--------------------- .note.nv.tkinfo           --------------------------
	.section	.note.nv.tkinfo,"",@"SHT_NOTE"
	.sectionflags	@"SHF_NOTE_NV_TKINFO"
	.tkinfo
        /*0018*/ 	.word	0x00000002
        /*0030*/ 	.string	""
        /*0030*/ 	.string	"ptxas"
        /*0030*/ 	.string	"Cuda compilation tools, release 13.0, V13.0.88"
        /*0030*/ 	.string	"Build cuda_13.0.r13.0/compiler.36424714_0"
        /*0030*/ 	.string	"-arch sm_100 -m 64 "



//--------------------- .note.nv.cuinfo           --------------------------
	.section	.note.nv.cuinfo,"",@"SHT_NOTE"
	.sectionflags	@"SHF_NOTE_NV_CUINFO"
        /*0018*/ 	.short	0x0002
        /*001a*/ 	.short	0x0064
        /*001c*/ 	.short	0x0082
	.zero		2


//--------------------- .nv.info                  --------------------------
	.section	.nv.info,"",@"SHT_CUDA_INFO"
	.align	4


	//----- nvinfo : EIATTR_REGCOUNT
	.align		4
        /*0000*/ 	.byte	0x04, 0x2f
        /*0002*/ 	.short	(.L_1 - .L_0)
	.align		4
.L_0:
        /*0004*/ 	.word	index@(_Z5FloydPPii)
        /*0008*/ 	.word	0x00000018


	//----- nvinfo : EIATTR_FRAME_SIZE
	.align		4
.L_1:
        /*000c*/ 	.byte	0x04, 0x11
        /*000e*/ 	.short	(.L_3 - .L_2)
	.align		4
.L_2:
        /*0010*/ 	.word	index@(_Z5FloydPPii)
        /*0014*/ 	.word	0x00000000


	//----- nvinfo : EIATTR_MIN_STACK_SIZE
	.align		4
.L_3:
        /*0018*/ 	.byte	0x04, 0x12
        /*001a*/ 	.short	(.L_5 - .L_4)
	.align		4
.L_4:
        /*001c*/ 	.word	index@(_Z5FloydPPii)
        /*0020*/ 	.word	0x00000000
.L_5:


//--------------------- .nv.compat                --------------------------
	.section	.nv.compat,"",@"SHT_CUDA_COMPAT_INFO"
	.align	4
        /*0000*/ 	.byte	0x02, 0x09, 0x00, 0x00, 0x02, 0x02, 0x01, 0x00, 0x02, 0x05, 0x05, 0x00, 0x03, 0x07, 0x01, 0x01
        /*0010*/ 	.byte	0x02, 0x03, 0x00, 0x00, 0x02, 0x06, 0x01, 0x00, 0x04, 0x0b, 0x08, 0x00, 0x09, 0x00, 0x00, 0x00
        /*0020*/ 	.byte	0x00, 0x00, 0x00, 0x00


//--------------------- .nv.info._Z5FloydPPii     --------------------------
	.section	.nv.info._Z5FloydPPii,"",@"SHT_CUDA_INFO"
	.sectionflags	@""
	.align	4


	//----- nvinfo : EIATTR_CUDA_API_VERSION
	.align		4
        /*0000*/ 	.byte	0x04, 0x37
        /*0002*/ 	.short	(.L_7 - .L_6)
.L_6:
        /*0004*/ 	.word	0x00000082


	//----- nvinfo : EIATTR_KPARAM_INFO
	.align		4
.L_7:
        /*0008*/ 	.byte	0x04, 0x17
        /*000a*/ 	.short	(.L_9 - .L_8)
.L_8:
        /*000c*/ 	.word	0x00000000
        /*0010*/ 	.short	0x0001
        /*0012*/ 	.short	0x0008
        /*0014*/ 	.byte	0x00, 0xf0, 0x11, 0x00


	//----- nvinfo : EIATTR_KPARAM_INFO
	.align		4
.L_9:
        /*0018*/ 	.byte	0x04, 0x17
        /*001a*/ 	.short	(.L_11 - .L_10)
.L_10:
        /*001c*/ 	.word	0x00000000
        /*0020*/ 	.short	0x0000
        /*0022*/ 	.short	0x0000
        /*0024*/ 	.byte	0x00, 0xf5, 0x21, 0x00


	//----- nvinfo : EIATTR_SPARSE_MMA_MASK
	.align		4
.L_11:
        /*0028*/ 	.byte	0x03, 0x50
        /*002a*/ 	.short	0x0000


	//----- nvinfo : EIATTR_MAXREG_COUNT
	.align		4
        /*002c*/ 	.byte	0x03, 0x1b
        /*002e*/ 	.short	0x00ff


	//----- nvinfo : EIATTR_MERCURY_ISA_VERSION
	.align		4
        /*0030*/ 	.byte	0x03, 0x5f
        /*0032*/ 	.short	0x0101


	//----- nvinfo : EIATTR_VRC_CTA_INIT_COUNT
	.align		4
        /*0034*/ 	.byte	0x02, 0x4a
	.zero		1
	.zero		1


	//----- nvinfo : EIATTR_EXIT_INSTR_OFFSETS
	.align		4
        /*0038*/ 	.byte	0x04, 0x1c
        /*003a*/ 	.short	(.L_13 - .L_12)


	//   ....[0]....
.L_12:
        /*003c*/ 	.word	0x00000330


	//   ....[1]....
        /*0040*/ 	.word	0x00000350


	//----- nvinfo : EIATTR_CBANK_PARAM_SIZE
	.align		4
.L_13:
        /*0044*/ 	.byte	0x03, 0x19
        /*0046*/ 	.short	0x000c


	//----- nvinfo : EIATTR_PARAM_CBANK
	.align		4
        /*0048*/ 	.byte	0x04, 0x0a
        /*004a*/ 	.short	(.L_15 - .L_14)
	.align		4
.L_14:
        /*004c*/ 	.word	index@(.nv.constant0._Z5FloydPPii)
        /*0050*/ 	.short	0x0380
        /*0052*/ 	.short	0x000c


	//----- nvinfo : EIATTR_SW_WAR
	.align		4
.L_15:
        /*0054*/ 	.byte	0x04, 0x36
        /*0056*/ 	.short	(.L_17 - .L_16)
.L_16:
        /*0058*/ 	.word	0x00000008
.L_17:


//--------------------- .nv.callgraph             --------------------------
	.section	.nv.callgraph,"",@"SHT_CUDA_CALLGRAPH"
	.align	4
	.sectionentsize	8
	.align		4
        /*0000*/ 	.word	0x00000000
	.align		4
        /*0004*/ 	.word	0xffffffff
	.align		4
        /*0008*/ 	.word	0x00000000
	.align		4
        /*000c*/ 	.word	0xfffffffe
	.align		4
        /*0010*/ 	.word	0x00000000
	.align		4
        /*0014*/ 	.word	0xfffffffd
	.align		4
        /*0018*/ 	.word	0x00000000
	.align		4
        /*001c*/ 	.word	0xfffffffc


//--------------------- .text._Z5FloydPPii        --------------------------
	.section	.text._Z5FloydPPii,"ax",@progbits
	.align	128
        .global         _Z5FloydPPii
        .type           _Z5FloydPPii,@function
        .size           _Z5FloydPPii,(.L_x_1 - _Z5FloydPPii)
        .other          _Z5FloydPPii,@"STO_CUDA_ENTRY STV_DEFAULT"
_Z5FloydPPii:
.text._Z5FloydPPii:
[----:B------:R-:W-:Y:S01]  /*0000*/  LDC R1, c[0x0][0x37c] ;  /* 0x0000df00ff017b82 */ /* 0x000fe20000000800 */
[----:B------:R-:W0:Y:S07]  /*0010*/  S2R R5, SR_TID.X ;  /* 0x0000000000057919 */ /* 0x000e2e0000002100 */
[----:B------:R-:W0:Y:S01]  /*0020*/  LDC.64 R6, c[0x0][0x380] ;  /* 0x0000e000ff067b82 */ /* 0x000e220000000a00 */
[----:B------:R-:W1:Y:S07]  /*0030*/  LDCU.64 UR4, c[0x0][0x358] ;  /* 0x00006b00ff0477ac */ /* 0x000e6e0008000a00 */
[----:B------:R-:W2:Y:S01]  /*0040*/  LDC R11, c[0x0][0x388] ;  /* 0x0000e200ff0b7b82 */ /* 0x000ea20000000800 */
[----:B0-----:R-:W-:-:S04]  /*0050*/  IMAD.WIDE.U32 R4, R5, 0x8, R6 ;  /* 0x0000000805047825 */ /* 0x001fc800078e0006 */
[C---:B--2---:R-:W-:Y:S01]  /*0060*/  IMAD.WIDE R6, R11.reuse, 0x8, R6 ;  /* 0x000000080b067825 */ /* 0x044fe200078e0206 */
[----:B-1----:R-:W2:Y:S04]  /*0070*/  LDG.E.64 R8, desc[UR4][R4.64] ;  /* 0x0000000404087981 */ /* 0x002ea8000c1e1b00 */
[----:B------:R-:W3:Y:S01]  /*0080*/  LDG.E.64 R2, desc[UR4][R6.64] ;  /* 0x0000000406027981 */ /* 0x000ee2000c1e1b00 */
[----:B--2---:R-:W-:-:S03]  /*0090*/  IMAD.WIDE R12, R11, 0x4, R8 ;  /* 0x000000040b0c7825 */ /* 0x004fc600078e0208 */
[----:B------:R-:W2:Y:S04]  /*00a0*/  LDG.E R10, desc[UR4][R8.64] ;  /* 0x00000004080a7981 */ /* 0x000ea8000c1e1900 */
[----:B---3--:R-:W3:Y:S04]  /*00b0*/  LDG.E R15, desc[UR4][R2.64] ;  /* 0x00000004020f7981 */ /* 0x008ee8000c1e1900 */
[----:B------:R-:W3:Y:S02]  /*00c0*/  LDG.E R0, desc[UR4][R12.64] ;  /* 0x000000040c007981 */ /* 0x000ee4000c1e1900 */
[----:B---3--:R-:W-:-:S04]  /*00d0*/  IADD3 R17, PT, PT, R0, R15, RZ ;  /* 0x0000000f00117210 */ /* 0x008fc80007ffe0ff */
[----:B--2---:R-:W-:-:S13]  /*00e0*/  ISETP.GE.AND P0, PT, R17, R10, PT ;  /* 0x0000000a1100720c */ /* 0x004fda0003f06270 */
[----:B------:R0:W-:Y:S04]  /*00f0*/  @!P0 STG.E desc[UR4][R8.64], R17 ;  /* 0x0000001108008986 */ /* 0x0001e8000c101904 */
[----:B------:R-:W2:Y:S04]  /*0100*/  @!P0 LDG.E.64 R2, desc[UR4][R6.64] ;  /* 0x0000000406028981 */ /* 0x000ea8000c1e1b00 */
[----:B0-----:R-:W3:Y:S04]  /*0110*/  @!P0 LDG.E.64 R8, desc[UR4][R4.64] ;  /* 0x0000000404088981 */ /* 0x001ee8000c1e1b00 */
[----:B--2---:R-:W2:Y:S01]  /*0120*/  LDG.E R19, desc[UR4][R2.64+0x4] ;  /* 0x0000040402137981 */ /* 0x004ea2000c1e1900 */
[----:B---3--:R-:W-:-:S03]  /*0130*/  @!P0 IMAD.WIDE R14, R11, 0x4, R8 ;  /* 0x000000040b0e8825 */ /* 0x008fc600078e0208 */
[----:B------:R-:W3:Y:S04]  /*0140*/  LDG.E R10, desc[UR4][R8.64+0x4] ;  /* 0x00000404080a7981 */ /* 0x000ee8000c1e1900 */
[----:B------:R-:W2:Y:S02]  /*0150*/  @!P0 LDG.E R0, desc[UR4][R14.64] ;  /* 0x000000040e008981 */ /* 0x000ea4000c1e1900 */
[----:B--2---:R-:W-:-:S04]  /*0160*/  IADD3 R19, PT, PT, R0, R19, RZ ;  /* 0x0000001300137210 */ /* 0x004fc80007ffe0ff */
[----:B---3--:R-:W-:-:S13]  /*0170*/  ISETP.GE.AND P0, PT, R19, R10, PT ;  /* 0x0000000a1300720c */ /* 0x008fda0003f06270 */
        /* <DEDUP_REMOVED lines=27> */
[----:B------:R-:W-:Y:S05]  /*0330*/  @P0 EXIT ;  /* 0x000000000000094d */ /* 0x000fea0003800000 */
[----:B------:R-:W-:Y:S01]  /*0340*/  STG.E desc[UR4][R8.64+0x10], R13 ;  /* 0x0000100d08007986 */ /* 0x000fe2000c101904 */
[----:B------:R-:W-:Y:S05]  /*0350*/  EXIT ;  /* 0x000000000000794d */ /* 0x000fea0003800000 */
.L_x_0:
[----:B------:R-:W-:-:S00]  /*0360*/  BRA `(.L_x_0) ;  /* 0xfffffffc00fc7947 */ /* 0x000fc0000383ffff */
[----:B------:R-:W-:-:S00]  /*0370*/  NOP ;  /* 0x0000000000007918 */ /* 0x000fc00000000000 */
        /* <DEDUP_REMOVED lines=8> */
.L_x_1:


//--------------------- .nv.shared.reserved.0     --------------------------
	.section	.nv.shared.reserved.0,"aw",@nobits
	.weak		__nv_reservedSMEM_offset_0_alias
	.size		__nv_reservedSMEM_offset_0_alias, 0, 64
	.other		__nv_reservedSMEM_offset_0_alias,@"STO_CUDA_RESERVED_SHARED STV_DEFAULT"
__nv_reservedSMEM_offset_0_alias:
	.zero		0
	.zero		64


//--------------------- .nv.constant0._Z5FloydPPii --------------------------
	.section	.nv.constant0._Z5FloydPPii,"a",@progbits
	.sectionflags	@""
	.align	4
.nv.constant0._Z5FloydPPii:
	.zero		908


//--------------------- SYMBOLS --------------------------

	.type		.nv.reservedSmem.offset0,@object
	.size		.nv.reservedSmem.offset0,0x4
